//
// Generated by NVIDIA NVVM Compiler
//
// Compiler Build ID: CL-36424714
// Cuda compilation tools, release 13.0, V13.0.88
// Based on NVVM 20.0.0
//

.version 9.0
.target sm_100
.address_size 64

	// .globl	_Z25MatMulElementThreadSharedPiS_S_
// _ZZ25MatMulElementThreadSharedPiS_S_E3MDs has been demoted
// _ZZ25MatMulElementThreadSharedPiS_S_E3NDs has been demoted

.visible .entry _Z25MatMulElementThreadSharedPiS_S_(
	.param .u64 .ptr .align 1 _Z25MatMulElementThreadSharedPiS_S__param_0,
	.param .u64 .ptr .align 1 _Z25MatMulElementThreadSharedPiS_S__param_1,
	.param .u64 .ptr .align 1 _Z25MatMulElementThreadSharedPiS_S__param_2
)
{
	.reg .b32 	%r<37>;
	.reg .b64 	%rd<13>;
	// demoted variable
	.shared .align 4 .b8 _ZZ25MatMulElementThreadSharedPiS_S_E3MDs[16];
	// demoted variable
	.shared .align 4 .b8 _ZZ25MatMulElementThreadSharedPiS_S_E3NDs[16];
	ld.param.u64 	%rd1, [_Z25MatMulElementThreadSharedPiS_S__param_0];
	ld.param.u64 	%rd2, [_Z25MatMulElementThreadSharedPiS_S__param_1];
	ld.param.u64 	%rd3, [_Z25MatMulElementThreadSharedPiS_S__param_2];
	cvta.to.global.u64 	%rd4, %rd2;
	cvta.to.global.u64 	%rd5, %rd1;
	mov.u32 	%r1, %ctaid.x;
	mov.u32 	%r2, %ctaid.y;
	mov.u32 	%r3, %tid.x;
	mov.u32 	%r4, %tid.y;
	shl.b32 	%r5, %r1, 1;
	add.s32 	%r6, %r5, %r3;
	shl.b32 	%r7, %r2, 3;
	shl.b32 	%r8, %r4, 2;
	add.s32 	%r9, %r7, %r8;
	add.s32 	%r10, %r9, %r3;
	shl.b32 	%r11, %r4, 3;
	mov.u32 	%r12, _ZZ25MatMulElementThreadSharedPiS_S_E3MDs;
	add.s32 	%r13, %r12, %r11;
	shl.b32 	%r14, %r3, 2;
	add.s32 	%r15, %r13, %r14;
	add.s32 	%r16, %r6, %r8;
	mov.u32 	%r17, _ZZ25MatMulElementThreadSharedPiS_S_E3NDs;
	add.s32 	%r18, %r17, %r14;
	add.s32 	%r19, %r18, %r11;
	mul.wide.u32 	%rd6, %r10, 4;
	add.s64 	%rd7, %rd5, %rd6;
	ld.global.u32 	%r20, [%rd7];
	st.shared.u32 	[%r15], %r20;
	mul.wide.u32 	%rd8, %r16, 4;
	add.s64 	%rd9, %rd4, %rd8;
	ld.global.u32 	%r21, [%rd9];
	st.shared.u32 	[%r19], %r21;
	bar.sync 	0;
	ld.shared.u32 	%r22, [%r13];
	ld.shared.u32 	%r23, [%r18];
	mul.lo.s32 	%r24, %r23, %r22;
	ld.shared.u32 	%r25, [%r13+4];
	ld.shared.u32 	%r26, [%r18+8];
	mad.lo.s32 	%r27, %r26, %r25, %r24;
	bar.sync 	0;
	ld.global.u32 	%r28, [%rd7+8];
	st.shared.u32 	[%r15], %r28;
	ld.global.u32 	%r29, [%rd9+32];
	st.shared.u32 	[%r19], %r29;
	bar.sync 	0;
	ld.shared.u32 	%r30, [%r13];
	ld.shared.u32 	%r31, [%r18];
	mad.lo.s32 	%r32, %r31, %r30, %r27;
	ld.shared.u32 	%r33, [%r13+4];
	ld.shared.u32 	%r34, [%r18+8];
	mad.lo.s32 	%r35, %r34, %r33, %r32;
	bar.sync 	0;
	cvta.to.global.u64 	%rd10, %rd3;
	add.s32 	%r36, %r9, %r6;
	mul.wide.u32 	%rd11, %r36, 4;
	add.s64 	%rd12, %rd10, %rd11;
	st.global.u32 	[%rd12], %r35;
	ret;

}


// ===== COMPILED SASS (sm_100) =====

	.target	sm_100

	.elftype	@"ET_EXEC"


//--------------------- .note.nv.tkinfo           --------------------------
	.section	.note.nv.tkinfo,"",@"SHT_NOTE"
	.sectionflags	@"SHF_NOTE_NV_TKINFO"
	.tkinfo
        /*0018*/ 	.word	0x00000002
        /*0030*/ 	.string	""
        /*0030*/ 	.string	"ptxas"
        /*0030*/ 	.string	"Cuda compilation tools, release 13.0, V13.0.88"
        /*0030*/ 	.string	"Build cuda_13.0.r13.0/compiler.36424714_0"
        /*0030*/ 	.string	"-arch sm_100 -m 64 "



//--------------------- .note.nv.cuinfo           --------------------------
	.section	.note.nv.cuinfo,"",@"SHT_NOTE"
	.sectionflags	@"SHF_NOTE_NV_CUINFO"
        /*0018*/ 	.short	0x0002
        /*001a*/ 	.short	0x0064
        /*001c*/ 	.short	0x0082
	.zero		2


//--------------------- .nv.info                  --------------------------
	.section	.nv.info,"",@"SHT_CUDA_INFO"
	.align	4


	//----- nvinfo : EIATTR_REGCOUNT
	.align		4
        /*0000*/ 	.byte	0x04, 0x2f
        /*0002*/ 	.short	(.L_1 - .L_0)
	.align		4
.L_0:
        /*0004*/ 	.word	index@(_Z25MatMulElementThreadSharedPiS_S_)
        /*0008*/ 	.word	0x00000017


	//----- nvinfo : EIATTR_FRAME_SIZE
	.align		4
.L_1:
        /*000c*/ 	.byte	0x04, 0x11
        /*000e*/ 	.short	(.L_3 - .L_2)
	.align		4
.L_2:
        /*0010*/ 	.word	index@(_Z25MatMulElementThreadSharedPiS_S_)
        /*0014*/ 	.word	0x00000000


	//----- nvinfo : EIATTR_MIN_STACK_SIZE
	.align		4
.L_3:
        /*0018*/ 	.byte	0x04, 0x12
        /*001a*/ 	.short	(.L_5 - .L_4)
	.align		4
.L_4:
        /*001c*/ 	.word	index@(_Z25MatMulElementThreadSharedPiS_S_)
        /*0020*/ 	.word	0x00000000
.L_5:


//--------------------- .nv.compat                --------------------------
	.section	.nv.compat,"",@"SHT_CUDA_COMPAT_INFO"
	.align	4
        /*0000*/ 	.byte	0x02, 0x09, 0x00, 0x00, 0x02, 0x02, 0x01, 0x00, 0x02, 0x05, 0x05, 0x00, 0x03, 0x07, 0x01, 0x01
        /*0010*/ 	.byte	0x02, 0x03, 0x00, 0x00, 0x02, 0x06, 0x01, 0x00, 0x04, 0x0b, 0x08, 0x00, 0x09, 0x00, 0x00, 0x00
        /*0020*/ 	.byte	0x00, 0x00, 0x00, 0x00


//--------------------- .nv.info._Z25MatMulElementThreadSharedPiS_S_ --------------------------
	.section	.nv.info._Z25MatMulElementThreadSharedPiS_S_,"",@"SHT_CUDA_INFO"
	.sectionflags	@""
	.align	4


	//----- nvinfo : EIATTR_CUDA_API_VERSION
	.align		4
        /*0000*/ 	.byte	0x04, 0x37
        /*0002*/ 	.short	(.L_7 - .L_6)
.L_6:
        /*0004*/ 	.word	0x00000082


	//----- nvinfo : EIATTR_KPARAM_INFO
	.align		4
.L_7:
        /*0008*/ 	.byte	0x04, 0x17
        /*000a*/ 	.short	(.L_9 - .L_8)
.L_8:
        /*000c*/ 	.word	0x00000000
        /*0010*/ 	.short	0x0002
        /*0012*/ 	.short	0x0010
        /*0014*/ 	.byte	0x00, 0xf5, 0x21, 0x00


	//----- nvinfo : EIATTR_KPARAM_INFO
	.align		4
.L_9:
        /*0018*/ 	.byte	0x04, 0x17
        /*001a*/ 	.short	(.L_11 - .L_10)
.L_10:
        /*001c*/ 	.word	0x00000000
        /*0020*/ 	.short	0x0001
        /*0022*/ 	.short	0x0008
        /*0024*/ 	.byte	0x00, 0xf5, 0x21, 0x00


	//----- nvinfo : EIATTR_KPARAM_INFO
	.align		4
.L_11:
        /*0028*/ 	.byte	0x04, 0x17
        /*002a*/ 	.short	(.L_13 - .L_12)
.L_12:
        /*002c*/ 	.word	0x00000000
        /*0030*/ 	.short	0x0000
        /*0032*/ 	.short	0x0000
        /*0034*/ 	.byte	0x00, 0xf5, 0x21, 0x00


	//----- nvinfo : EIATTR_SPARSE_MMA_MASK
	.align		4
.L_13:
        /*0038*/ 	.byte	0x03, 0x50
        /*003a*/ 	.short	0x0000


	//----- nvinfo : EIATTR_MAXREG_COUNT
	.align		4
        /*003c*/ 	.byte	0x03, 0x1b
        /*003e*/ 	.short	0x00ff


	//----- nvinfo : EIATTR_NUM_BARRIERS
	.align		4
        /*0040*/ 	.byte	0x02, 0x4c
        /*0042*/ 	.byte	0x01
	.zero		1


	//----- nvinfo : EIATTR_MERCURY_ISA_VERSION
	.align		4
        /*0044*/ 	.byte	0x03, 0x5f
        /*0046*/ 	.short	0x0101


	//----- nvinfo : EIATTR_VRC_CTA_INIT_COUNT
	.align		4
        /*0048*/ 	.byte	0x02, 0x4a
	.zero		1
	.zero		1


	//----- nvinfo : EIATTR_EXIT_INSTR_OFFSETS
	.align		4
        /*004c*/ 	.byte	0x04, 0x1c
        /*004e*/ 	.short	(.L_15 - .L_14)


	//   ....[0]....
.L_14:
        /*0050*/ 	.word	0x00000320


	//----- nvinfo : EIATTR_CBANK_PARAM_SIZE
	.align		4
.L_15:
        /*0054*/ 	.byte	0x03, 0x19
        /*0056*/ 	.short	0x0018


	//----- nvinfo : EIATTR_PARAM_CBANK
	.align		4
        /*0058*/ 	.byte	0x04, 0x0a
        /*005a*/ 	.short	(.L_17 - .L_16)
	.align		4
.L_16:
        /*005c*/ 	.word	index@(.nv.constant0._Z25MatMulElementThreadSharedPiS_S_)
        /*0060*/ 	.short	0x0380
        /*0062*/ 	.short	0x0018


	//----- nvinfo : EIATTR_SW_WAR
	.align		4
.L_17:
        /*0064*/ 	.byte	0x04, 0x36
        /*0066*/ 	.short	(.L_19 - .L_18)
.L_18:
        /*0068*/ 	.word	0x00000008
.L_19:


//--------------------- .nv.callgraph             --------------------------
	.section	.nv.callgraph,"",@"SHT_CUDA_CALLGRAPH"
	.align	4
	.sectionentsize	8
	.align		4
        /*0000*/ 	.word	0x00000000
	.align		4
        /*0004*/ 	.word	0xffffffff
	.align		4
        /*0008*/ 	.word	0x00000000
	.align		4
        /*000c*/ 	.word	0xfffffffe
	.align		4
        /*0010*/ 	.word	0x00000000
	.align		4
        /*0014*/ 	.word	0xfffffffd
	.align		4
        /*0018*/ 	.word	0x00000000
	.align		4
        /*001c*/ 	.word	0xfffffffc


//--------------------- .text._Z25MatMulElementThreadSharedPiS_S_ --------------------------
	.section	.text._Z25MatMulElementThreadSharedPiS_S_,"ax",@progbits
	.align	128
        .global         _Z25MatMulElementThreadSharedPiS_S_
        .type           _Z25MatMulElementThreadSharedPiS_S_,@function
        .size           _Z25MatMulElementThreadSharedPiS_S_,(.L_x_1 - _Z25MatMulElementThreadSharedPiS_S_)
        .other          _Z25MatMulElementThreadSharedPiS_S_,@"STO_CUDA_ENTRY STV_DEFAULT"
_Z25MatMulElementThreadSharedPiS_S_:
.text._Z25MatMulElementThreadSharedPiS_S_:
[----:B------:R-:W-:Y:S01]  /*0000*/  LDC R1, c[0x0][0x37c] ;  /* 0x0000df00ff017b82 */ /* 0x000fe20000000800 */
[----:B------:R-:W0:Y:S07]  /*0010*/  S2R R16, SR_TID.Y ;  /* 0x0000000000107919 */ /* 0x000e2e0000002200 */
[----:B------:R-:W1:Y:S01]  /*0020*/  LDC.64 R2, c[0x0][0x380] ;  /* 0x0000e000ff027b82 */ /* 0x000e620000000a00 */
[----:B------:R-:W2:Y:S01]  /*0030*/  LDCU.64 UR8, c[0x0][0x358] ;  /* 0x00006b00ff0877ac */ /* 0x000ea20008000a00 */
[----:B------:R-:W3:Y:S01]  /*0040*/  S2R R5, SR_CTAID.Y ;  /* 0x0000000000057919 */ /* 0x000ee20000002600 */
[----:B------:R-:W4:Y:S05]  /*0050*/  S2R R17, SR_TID.X ;  /* 0x0000000000117919 */ /* 0x000f2a0000002100 */
[----:B------:R-:W5:Y:S01]  /*0060*/  LDC.64 R10, c[0x0][0x388] ;  /* 0x0000e200ff0a7b82 */ /* 0x000f620000000a00 */
[----:B------:R-:W2:Y:S01]  /*0070*/  S2R R7, SR_CTAID.X ;  /* 0x0000000000077919 */ /* 0x000ea20000002500 */
[----:B0-----:R-:W-:-:S04]  /*0080*/  SHF.L.U32 R4, R16, 0x2, RZ ;  /* 0x0000000210047819 */ /* 0x001fc800000006ff */
[----:B---3--:R-:W-:-:S04]  /*0090*/  LEA R0, R5, R4, 0x3 ;  /* 0x0000000405007211 */ /* 0x008fc800078e18ff */
[-C--:B----4-:R-:W-:Y:S02]  /*00a0*/  IADD3 R5, PT, PT, R0, R17.reuse, RZ ;  /* 0x0000001100057210 */ /* 0x090fe40007ffe0ff */
[----:B--2---:R-:W-:-:S03]  /*00b0*/  LEA R7, R7, R17, 0x1 ;  /* 0x0000001107077211 */ /* 0x004fc600078e08ff */
[----:B-1----:R-:W-:Y:S01]  /*00c0*/  IMAD.WIDE.U32 R2, R5, 0x4, R2 ;  /* 0x0000000405027825 */ /* 0x002fe200078e0002 */
[----:B------:R-:W-:-:S05]  /*00d0*/  IADD3 R9, PT, PT, R7, R4, RZ ;  /* 0x0000000407097210 */ /* 0x000fca0007ffe0ff */
[----:B-----5:R-:W-:Y:S02]  /*00e0*/  IMAD.WIDE.U32 R10, R9, 0x4, R10 ;  /* 0x00000004090a7825 */ /* 0x020fe400078e000a */
[----:B------:R-:W2:Y:S04]  /*00f0*/  LDG.E R9, desc[UR8][R2.64] ;  /* 0x0000000802097981 */ /* 0x000ea8000c1e1900 */
[----:B------:R-:W3:Y:S01]  /*0100*/  LDG.E R13, desc[UR8][R10.64] ;  /* 0x000000080a0d7981 */ /* 0x000ee2000c1e1900 */
[----:B------:R-:W0:Y:S01]  /*0110*/  S2UR UR6, SR_CgaCtaId ;  /* 0x00000000000679c3 */ /* 0x000e220000008800 */
[----:B------:R-:W-:Y:S02]  /*0120*/  UMOV UR4, 0x400 ;  /* 0x0000040000047882 */ /* 0x000fe40000000000 */
[----:B------:R-:W-:-:S02]  /*0130*/  UIADD3 UR5, UPT, UPT, UR4, 0x10, URZ ;  /* 0x0000001004057890 */ /* 0x000fc4000fffe0ff */
[----:B0-----:R-:W-:Y:S02]  /*0140*/  ULEA UR4, UR6, UR4, 0x18 ;  /* 0x0000000406047291 */ /* 0x001fe4000f8ec0ff */
[----:B------:R-:W-:-:S04]  /*0150*/  ULEA UR5, UR6, UR5, 0x18 ;  /* 0x0000000506057291 */ /* 0x000fc8000f8ec0ff */
[C---:B------:R-:W-:Y:S02]  /*0160*/  LEA R6, R16.reuse, UR4, 0x3 ;  /* 0x0000000410067c11 */ /* 0x040fe4000f8e18ff */
[C---:B------:R-:W-:Y:S02]  /*0170*/  LEA R15, R17.reuse, UR5, 0x2 ;  /* 0x00000005110f7c11 */ /* 0x040fe4000f8e10ff */
[----:B------:R-:W-:Y:S02]  /*0180*/  LEA R14, R17, R6, 0x2 ;  /* 0x00000006110e7211 */ /* 0x000fe400078e10ff */
[----:B------:R-:W-:-:S03]  /*0190*/  LEA R16, R16, R15, 0x3 ;  /* 0x0000000f10107211 */ /* 0x000fc600078e18ff */
[----:B--2---:R-:W-:Y:S04]  /*01a0*/  STS [R14], R9 ;  /* 0x000000090e007388 */ /* 0x004fe80000000800 */
[----:B---3--:R0:W-:Y:S01]  /*01b0*/  STS [R16], R13 ;  /* 0x0000000d10007388 */ /* 0x0081e20000000800 */
[----:B------:R-:W-:Y:S08]  /*01c0*/  BAR.SYNC.DEFER_BLOCKING 0x0 ;  /* 0x0000000000007b1d */ /* 0x000ff00000010000 */
[----:B0-----:R-:W0:Y:S01]  /*01d0*/  LDC.64 R12, c[0x0][0x390] ;  /* 0x0000e400ff0c7b82 */ /* 0x001e220000000a00 */
[----:B------:R-:W-:Y:S04]  /*01e0*/  LDS R17, [R15] ;  /* 0x000000000f117984 */ /* 0x000fe80000000800 */
[----:B------:R-:W-:Y:S04]  /*01f0*/  LDS R18, [R15+0x8] ;  /* 0x000008000f127984 */ /* 0x000fe80000000800 */
[----:B------:R-:W1:Y:S01]  /*0200*/  LDS.64 R4, [R6] ;  /* 0x0000000006047984 */ /* 0x000e620000000a00 */
[----:B------:R-:W-:Y:S06]  /*0210*/  BAR.SYNC.DEFER_BLOCKING 0x0 ;  /* 0x0000000000007b1d */ /* 0x000fec0000010000 */
[----:B------:R-:W2:Y:S04]  /*0220*/  LDG.E R3, desc[UR8][R2.64+0x8] ;  /* 0x0000080802037981 */ /* 0x000ea8000c1e1900 */
[----:B------:R-:W3:Y:S01]  /*0230*/  LDG.E R11, desc[UR8][R10.64+0x20] ;  /* 0x000020080a0b7981 */ /* 0x000ee2000c1e1900 */
[----:B------:R-:W-:Y:S01]  /*0240*/  IADD3 R7, PT, PT, R7, R0, RZ ;  /* 0x0000000007077210 */ /* 0x000fe20007ffe0ff */
[----:B-1----:R-:W-:-:S04]  /*0250*/  IMAD R4, R4, R17, RZ ;  /* 0x0000001104047224 */ /* 0x002fc800078e02ff */
[----:B------:R-:W-:Y:S01]  /*0260*/  IMAD R5, R18, R5, R4 ;  /* 0x0000000512057224 */ /* 0x000fe200078e0204 */
[----:B--2---:R0:W-:Y:S04]  /*0270*/  STS [R14], R3 ;  /* 0x000000030e007388 */ /* 0x0041e80000000800 */
[----:B---3--:R-:W-:Y:S01]  /*0280*/  STS [R16], R11 ;  /* 0x0000000b10007388 */ /* 0x008fe20000000800 */
[----:B------:R-:W-:Y:S01]  /*0290*/  BAR.SYNC.DEFER_BLOCKING 0x0 ;  /* 0x0000000000007b1d */ /* 0x000fe20000010000 */
[----:B0-----:R-:W-:-:S05]  /*02a0*/  IMAD.WIDE.U32 R2, R7, 0x4, R12 ;  /* 0x0000000407027825 */ /* 0x001fca00078e000c */
[----:B------:R-:W-:Y:S04]  /*02b0*/  LDS R19, [R15] ;  /* 0x000000000f137984 */ /* 0x000fe80000000800 */
[----:B------:R-:W0:Y:S04]  /*02c0*/  LDS.64 R8, [R6] ;  /* 0x0000000006087984 */ /* 0x000e280000000a00 */
[----:B------:R-:W1:Y:S01]  /*02d0*/  LDS R20, [R15+0x8] ;  /* 0x000008000f147984 */ /* 0x000e620000000800 */
[----:B0-----:R-:W-:-:S04]  /*02e0*/  IMAD R8, R8, R19, R5 ;  /* 0x0000001308087224 */ /* 0x001fc800078e0205 */
[----:B-1----:R-:W-:Y:S01]  /*02f0*/  IMAD R9, R20, R9, R8 ;  /* 0x0000000914097224 */ /* 0x002fe200078e0208 */
[----:B------:R-:W-:Y:S06]  /*0300*/  BAR.SYNC.DEFER_BLOCKING 0x0 ;  /* 0x0000000000007b1d */ /* 0x000fec0000010000 */
[----:B------:R-:W-:Y:S01]  /*0310*/  STG.E desc[UR8][R2.64], R9 ;  /* 0x0000000902007986 */ /* 0x000fe2000c101908 */
[----:B------:R-:W-:Y:S05]  /*0320*/  EXIT ;  /* 0x000000000000794d */ /* 0x000fea0003800000 */
.L_x_0:
[----:B------:R-:W-:-:S00]  /*0330*/  BRA `(.L_x_0) ;  /* 0xfffffffc00fc7947 */ /* 0x000fc0000383ffff */
[----:B------:R-:W-:-:S00]  /*0340*/  NOP ;  /* 0x0000000000007918 */ /* 0x000fc00000000000 */
        /* <DEDUP_REMOVED lines=11> */
.L_x_1:


//--------------------- .nv.shared._Z25MatMulElementThreadSharedPiS_S_ --------------------------
	.section	.nv.shared._Z25MatMulElementThreadSharedPiS_S_,"aw",@nobits
	.sectionflags	@""
	.align	4
.nv.shared._Z25MatMulElementThreadSharedPiS_S_:
	.zero		1056


//--------------------- .nv.shared.reserved.0     --------------------------
	.section	.nv.shared.reserved.0,"aw",@nobits
	.weak		__nv_reservedSMEM_offset_0_alias
	.size		__nv_reservedSMEM_offset_0_alias, 0, 64
	.other		__nv_reservedSMEM_offset_0_alias,@"STO_CUDA_RESERVED_SHARED STV_DEFAULT"
__nv_reservedSMEM_offset_0_alias:
	.zero		0
	.zero		64


//--------------------- .nv.constant0._Z25MatMulElementThreadSharedPiS_S_ --------------------------
	.section	.nv.constant0._Z25MatMulElementThreadSharedPiS_S_,"a",@progbits
	.sectionflags	@""
	.align	4
.nv.constant0._Z25MatMulElementThreadSharedPiS_S_:
	.zero		920


//--------------------- SYMBOLS --------------------------

	.type		.nv.reservedSmem.offset0,@object
	.size		.nv.reservedSmem.offset0,0x4
	.type		.nv.reservedSmem.cap,@object
	.size		.nv.reservedSmem.cap,0x4
